	.headerflags	@"EF_CUDA_TEXMODE_UNIFIED EF_CUDA_64BIT_ADDRESS EF_CUDA_ACCELERATORS EF_CUDA_SM90 EF_CUDA_VIRTUAL_SM(EF_CUDA_SM90)"
	.elftype	@"ET_EXEC"


//--------------------- .nv.info                  --------------------------
	.section	.nv.info,"",@"SHT_CUDA_INFO"
	.align	4


	//----- nvinfo : EIATTR_REGCOUNT
	.align		4
        /*0000*/ 	.byte	0x04, 0x2f
        /*0002*/ 	.short	(.L_1 - .L_0)
	.align		4
.L_0:
        /*0004*/ 	.word	index@(triton_poi_fused_convolution_relu_23)
        /*0008*/ 	.word	0x00000012


	//----- nvinfo : EIATTR_MIN_STACK_SIZE
	.align		4
.L_1:
        /*000c*/ 	.byte	0x04, 0x12
        /*000e*/ 	.short	(.L_3 - .L_2)
	.align		4
.L_2:
        /*0010*/ 	.word	index@(triton_poi_fused_convolution_relu_23)
        /*0014*/ 	.word	0x00000000


	//----- nvinfo : EIATTR_FRAME_SIZE
	.align		4
.L_3:
        /*0018*/ 	.byte	0x04, 0x11
        /*001a*/ 	.short	(.L_5 - .L_4)
	.align		4
.L_4:
        /*001c*/ 	.word	index@(triton_poi_fused_convolution_relu_23)
        /*0020*/ 	.word	0x00000000


	//----- nvinfo : EIATTR_MIN_STACK_SIZE
	.align		4
.L_5:
        /*0024*/ 	.byte	0x04, 0x12
        /*0026*/ 	.short	(.L_7 - .L_6)
	.align		4
.L_6:
        /*0028*/ 	.word	index@(triton_poi_fused_convolution_relu_23)
        /*002c*/ 	.word	0x00000000
.L_7:


//--------------------- .nv.info.triton_poi_fused_convolution_relu_23 --------------------------
	.section	.nv.info.triton_poi_fused_convolution_relu_23,"",@"SHT_CUDA_INFO"
	.sectionflags	@""
	.align	4


	//----- nvinfo : EIATTR_CUDA_API_VERSION
	.align		4
        /*0000*/ 	.byte	0x04, 0x37
        /*0002*/ 	.short	(.L_9 - .L_8)
.L_8:
        /*0004*/ 	.word	0x0000007c


	//----- nvinfo : EIATTR_KPARAM_INFO
	.align		4
.L_9:
        /*0008*/ 	.byte	0x04, 0x17
        /*000a*/ 	.short	(.L_11 - .L_10)
.L_10:
        /*000c*/ 	.word	0x00000000
        /*0010*/ 	.short	0x0002
        /*0012*/ 	.short	0x0010
        /*0014*/ 	.byte	0x00, 0xf0, 0x11, 0x00


	//----- nvinfo : EIATTR_KPARAM_INFO
	.align		4
.L_11:
        /*0018*/ 	.byte	0x04, 0x17
        /*001a*/ 	.short	(.L_13 - .L_12)
.L_12:
        /*001c*/ 	.word	0x00000000
        /*0020*/ 	.short	0x0001
        /*0022*/ 	.short	0x0008
        /*0024*/ 	.byte	0x00, 0xf4, 0x21, 0x00


	//----- nvinfo : EIATTR_KPARAM_INFO
	.align		4
.L_13:
        /*0028*/ 	.byte	0x04, 0x17
        /*002a*/ 	.short	(.L_15 - .L_14)
.L_14:
        /*002c*/ 	.word	0x00000000
        /*0030*/ 	.short	0x0000
        /*0032*/ 	.short	0x0000
        /*0034*/ 	.byte	0x00, 0xf4, 0x21, 0x00


	//----- nvinfo : EIATTR_SPARSE_MMA_MASK
	.align		4
.L_15:
        /*0038*/ 	.byte	0x03, 0x50
        /*003a*/ 	.short	0x0000


	//----- nvinfo : EIATTR_MAXREG_COUNT
	.align		4
        /*003c*/ 	.byte	0x03, 0x1b
        /*003e*/ 	.short	0x00ff


	//----- nvinfo : EIATTR_EXIT_INSTR_OFFSETS
	.align		4
        /*0040*/ 	.byte	0x04, 0x1c
        /*0042*/ 	.short	(.L_17 - .L_16)


	//   ....[0]....
.L_16:
        /*0044*/ 	.word	0x000002d0


	//----- nvinfo : EIATTR_REQNTID
	.align		4
.L_17:
        /*0048*/ 	.byte	0x04, 0x10
        /*004a*/ 	.short	(.L_19 - .L_18)
.L_18:
        /*004c*/ 	.word	0x00000080
        /*0050*/ 	.word	0x00000001
        /*0054*/ 	.word	0x00000001


	//----- nvinfo : EIATTR_CBANK_PARAM_SIZE
	.align		4
.L_19:
        /*0058*/ 	.byte	0x03, 0x19
        /*005a*/ 	.short	0x0014


	//----- nvinfo : EIATTR_PARAM_CBANK
	.align		4
        /*005c*/ 	.byte	0x04, 0x0a
        /*005e*/ 	.short	(.L_21 - .L_20)
	.align		4
.L_20:
        /*0060*/ 	.word	index@(.nv.constant0.triton_poi_fused_convolution_relu_23)
        /*0064*/ 	.short	0x0210
        /*0066*/ 	.short	0x0014


	//----- nvinfo : EIATTR_SW_WAR
	.align		4
.L_21:
        /*0068*/ 	.byte	0x04, 0x36
        /*006a*/ 	.short	(.L_23 - .L_22)
.L_22:
        /*006c*/ 	.word	0x00000008
.L_23:


//--------------------- .nv.callgraph             --------------------------
	.section	.nv.callgraph,"",@"SHT_CUDA_CALLGRAPH"
	.align	4
	.sectionentsize	8
	.align		4
        /*0000*/ 	.word	0x00000000
	.align		4
        /*0004*/ 	.word	0xffffffff
	.align		4
        /*0008*/ 	.word	0x00000000
	.align		4
        /*000c*/ 	.word	0xfffffffe
	.align		4
        /*0010*/ 	.word	0x00000000
	.align		4
        /*0014*/ 	.word	0xfffffffd
	.align		4
        /*0018*/ 	.word	0x00000000
	.align		4
        /*001c*/ 	.word	0xfffffffc


//--------------------- .text.triton_poi_fused_convolution_relu_23 --------------------------
	.section	.text.triton_poi_fused_convolution_relu_23,"ax",@progbits
	.align	128
        .global         triton_poi_fused_convolution_relu_23
        .type           triton_poi_fused_convolution_relu_23,@function
        .size           triton_poi_fused_convolution_relu_23,(.L_x_1 - triton_poi_fused_convolution_relu_23)
        .other          triton_poi_fused_convolution_relu_23,@"STO_CUDA_ENTRY STV_DEFAULT"
triton_poi_fused_convolution_relu_23:
.text.triton_poi_fused_convolution_relu_23:
[----:B------:R-:W-:Y:S01]  /*0000*/  LDC R1, c[0x0][0x28] ;  /* 0x00000a00ff017b82 */ /* 0x000fe20000000800 */
[----:B------:R-:W1:Y:S07]  /*0010*/  S2R R0, SR_TID.X ;  /* 0x0000000000007919 */ /* 0x000e6e0000002100 */
[----:B------:R-:W2:Y:S01]  /*0020*/  LDC.64 R4, c[0x0][0x218] ;  /* 0x00008600ff047b82 */ /* 0x000ea20000000a00 */
[----:B------:R-:W-:Y:S01]  /*0030*/  ULDC.64 UR4, c[0x0][0x208] ;  /* 0x0000820000047ab9 */ /* 0x000fe20000000a00 */
[----:B------:R-:W3:Y:S06]  /*0040*/  S2R R7, SR_CTAID.X ;  /* 0x0000000000077919 */ /* 0x000eec0000002500 */
[----:B------:R-:W4:Y:S01]  /*0050*/  LDC.64 R2, c[0x0][0x210] ;  /* 0x00008400ff027b82 */ /* 0x000f220000000a00 */
[----:B-1----:R-:W-:Y:S01]  /*0060*/  IMAD.SHL.U32 R0, R0, 0x4, RZ ;  /* 0x0000000400007824 */ /* 0x002fe200078e00ff */
[----:B---3--:R-:W-:-:S04]  /*0070*/  SHF.R.S32.HI R6, RZ, 0x15, R7 ;  /* 0x00000015ff067819 */ /* 0x008fc80000011407 */
[----:B------:R-:W-:-:S05]  /*0080*/  LOP3.LUT R0, R0, 0x1fc, RZ, 0xc0, !PT ;  /* 0x000001fc00007812 */ /* 0x000fca00078ec0ff */
[----:B------:R-:W-:Y:S01]  /*0090*/  IMAD R7, R7, 0x400, R0 ;  /* 0x0000040007077824 */ /* 0x000fe200078e0200 */
[----:B------:R-:W-:-:S03]  /*00a0*/  SGXT R0, R6, 0x1 ;  /* 0x000000010600781a */ /* 0x000fc60000000200 */
[----:B----4-:R-:W-:Y:S01]  /*00b0*/  IMAD.WIDE R2, R7, 0x4, R2 ;  /* 0x0000000407027825 */ /* 0x010fe200078e0202 */
[----:B------:R-:W-:-:S04]  /*00c0*/  LEA.HI R0, R0, R7, RZ, 0x7 ;  /* 0x0000000700007211 */ /* 0x000fc800078f38ff */
[----:B------:R-:W-:Y:S01]  /*00d0*/  LOP3.LUT R0, R0, 0xffffff80, RZ, 0xc0, !PT ;  /* 0xffffff8000007812 */ /* 0x000fe200078ec0ff */
[----:B------:R-:W3:Y:S04]  /*00e0*/  LDG.E.128 R12, desc[UR4][R2.64+0x800] ;  /* 0x00080004020c7981 */ /* 0x000ee8000c1e1d00 */
[----:B------:R-:W-:-:S04]  /*00f0*/  IMAD.IADD R9, R7, 0x1, -R0 ;  /* 0x0000000107097824 */ /* 0x000fc800078e0a00 */
[----:B--2---:R-:W-:Y:S02]  /*0100*/  IMAD.WIDE R4, R9, 0x4, R4 ;  /* 0x0000000409047825 */ /* 0x004fe400078e0204 */
[----:B------:R-:W2:Y:S04]  /*0110*/  LDG.E.128 R8, desc[UR4][R2.64] ;  /* 0x0000000402087981 */ /* 0x000ea8000c1e1d00 */
[----:B------:R-:W3:Y:S02]  /*0120*/  LDG.E.EL.128 R4, desc[UR4][R4.64] ;  /* 0x0000000404047981 */ /* 0x000ee4000c2e1d00 */
[CC--:B---3--:R-:W-:Y:S01]  /*0130*/  FSETP.GEU.AND P6, PT, R12.reuse, -R4.reuse, PT ;  /* 0x800000040c00720b */ /* 0x0c8fe20003fce000 */
[--C-:B------:R-:W-:Y:S01]  /*0140*/  FADD R12, R12, R4.reuse ;  /* 0x000000040c0c7221 */ /* 0x100fe20000000000 */
[C---:B--2---:R-:W-:Y:S01]  /*0150*/  FSETP.GEU.AND P2, PT, R8.reuse, -R4, PT ;  /* 0x800000040800720b */ /* 0x044fe20003f4e000 */
[----:B------:R-:W-:Y:S01]  /*0160*/  FADD R8, R8, R4 ;  /* 0x0000000408087221 */ /* 0x000fe20000000000 */
[----:B------:R-:W-:-:S02]  /*0170*/  FSETP.GEU.AND P5, PT, R13, -R5, PT ;  /* 0x800000050d00720b */ /* 0x000fc40003fae000 */
[----:B------:R-:W-:Y:S01]  /*0180*/  SEL R4, R12, RZ, P6 ;  /* 0x000000ff0c047207 */ /* 0x000fe20003000000 */
[----:B------:R-:W-:Y:S01]  /*0190*/  FADD R13, R13, R5 ;  /* 0x000000050d0d7221 */ /* 0x000fe20000000000 */
[CC--:B------:R-:W-:Y:S01]  /*01a0*/  FSETP.GEU.AND P4, PT, R14.reuse, -R6.reuse, PT ;  /* 0x800000060e00720b */ /* 0x0c0fe20003f8e000 */
[--C-:B------:R-:W-:Y:S01]  /*01b0*/  FADD R14, R14, R6.reuse ;  /* 0x000000060e0e7221 */ /* 0x100fe20000000000 */
[C---:B------:R-:W-:Y:S01]  /*01c0*/  FSETP.GEU.AND P3, PT, R15.reuse, -R7, PT ;  /* 0x800000070f00720b */ /* 0x040fe20003f6e000 */
[----:B------:R-:W-:Y:S01]  /*01d0*/  FADD R15, R15, R7 ;  /* 0x000000070f0f7221 */ /* 0x000fe20000000000 */
[C---:B------:R-:W-:Y:S01]  /*01e0*/  FSETP.GEU.AND P1, PT, R9.reuse, -R5, PT ;  /* 0x800000050900720b */ /* 0x040fe20003f2e000 */
[----:B------:R-:W-:Y:S01]  /*01f0*/  FADD R9, R9, R5 ;  /* 0x0000000509097221 */ /* 0x000fe20000000000 */
[C---:B------:R-:W-:Y:S01]  /*0200*/  FSETP.GEU.AND P0, PT, R10.reuse, -R6, PT ;  /* 0x800000060a00720b */ /* 0x040fe20003f0e000 */
[----:B------:R-:W-:Y:S01]  /*0210*/  FADD R10, R10, R6 ;  /* 0x000000060a0a7221 */ /* 0x000fe20000000000 */
[C---:B------:R-:W-:Y:S01]  /*0220*/  FSETP.GEU.AND P6, PT, R11.reuse, -R7, PT ;  /* 0x800000070b00720b */ /* 0x040fe20003fce000 */
[----:B------:R-:W-:Y:S01]  /*0230*/  FADD R11, R11, R7 ;  /* 0x000000070b0b7221 */ /* 0x000fe20000000000 */
[----:B------:R-:W-:-:S02]  /*0240*/  SEL R5, R13, RZ, P5 ;  /* 0x000000ff0d057207 */ /* 0x000fc40002800000 */
[----:B------:R-:W-:Y:S02]  /*0250*/  SEL R6, R14, RZ, P4 ;  /* 0x000000ff0e067207 */ /* 0x000fe40002000000 */
[----:B------:R-:W-:Y:S02]  /*0260*/  SEL R7, R15, RZ, P3 ;  /* 0x000000ff0f077207 */ /* 0x000fe40001800000 */
[----:B------:R-:W-:Y:S02]  /*0270*/  SEL R8, R8, RZ, P2 ;  /* 0x000000ff08087207 */ /* 0x000fe40001000000 */
[----:B------:R-:W-:Y:S02]  /*0280*/  SEL R9, R9, RZ, P1 ;  /* 0x000000ff09097207 */ /* 0x000fe40000800000 */
[----:B------:R-:W-:Y:S02]  /*0290*/  SEL R10, R10, RZ, P0 ;  /* 0x000000ff0a0a7207 */ /* 0x000fe40000000000 */
[----:B------:R-:W-:Y:S01]  /*02a0*/  SEL R11, R11, RZ, P6 ;  /* 0x000000ff0b0b7207 */ /* 0x000fe20003000000 */
[----:B------:R-:W-:Y:S04]  /*02b0*/  STG.E.128 desc[UR4][R2.64+0x800], R4 ;  /* 0x0008000402007986 */ /* 0x000fe8000c101d04 */
[----:B------:R-:W-:Y:S01]  /*02c0*/  STG.E.128 desc[UR4][R2.64], R8 ;  /* 0x0000000802007986 */ /* 0x000fe2000c101d04 */
[----:B------:R-:W-:Y:S05]  /*02d0*/  EXIT ;  /* 0x000000000000794d */ /* 0x000fea0003800000 */
.L_x_0:
[----:B------:R-:W-:-:S00]  /*02e0*/  BRA `(.L_x_0) ;  /* 0xfffffffc00fc7947 */ /* 0x000fc0000383ffff */
[----:B------:R-:W-:-:S00]  /*02f0*/  NOP ;  /* 0x0000000000007918 */ /* 0x000fc00000000000 */
        /* <DEDUP_REMOVED lines=8> */
.L_x_1:


//--------------------- .nv.constant0.triton_poi_fused_convolution_relu_23 --------------------------
	.section	.nv.constant0.triton_poi_fused_convolution_relu_23,"a",@progbits
	.sectionflags	@""
	.align	4
.nv.constant0.triton_poi_fused_convolution_relu_23:
	.zero		548
